//
// Generated by NVIDIA NVVM Compiler
//
// Compiler Build ID: CL-36424714
// Cuda compilation tools, release 13.0, V13.0.88
// Based on NVVM 20.0.0
//

.version 9.0
.target sm_100
.address_size 64


.entry _Z15row_hash_kernelPKhiiiPj(
	.param .u64 .ptr .align 1 _Z15row_hash_kernelPKhiiiPj_param_0,
	.param .u32 _Z15row_hash_kernelPKhiiiPj_param_1,
	.param .u32 _Z15row_hash_kernelPKhiiiPj_param_2,
	.param .u32 _Z15row_hash_kernelPKhiiiPj_param_3,
	.param .u64 .ptr .align 1 _Z15row_hash_kernelPKhiiiPj_param_4
)
{
	.reg .pred 	%p<11>;
	.reg .b32 	%r<141>;
	.reg .b64 	%rd<25>;

	ld.param.u64 	%rd10, [_Z15row_hash_kernelPKhiiiPj_param_0];
	ld.param.u32 	%r30, [_Z15row_hash_kernelPKhiiiPj_param_1];
	ld.param.u32 	%r32, [_Z15row_hash_kernelPKhiiiPj_param_2];
	ld.param.u32 	%r31, [_Z15row_hash_kernelPKhiiiPj_param_3];
	ld.param.u64 	%rd9, [_Z15row_hash_kernelPKhiiiPj_param_4];
	cvta.to.global.u64 	%rd1, %rd10;
	mov.u32 	%r33, %ctaid.x;
	mov.u32 	%r34, %ntid.x;
	mov.u32 	%r35, %tid.x;
	mad.lo.s32 	%r1, %r33, %r34, %r35;
	setp.ge.s32 	%p1, %r1, %r32;
	@%p1 bra 	$L__BB0_15;
	mul.lo.s32 	%r37, %r31, %r1;
	cvt.s64.s32 	%rd2, %r37;
	setp.lt.s32 	%p2, %r30, 1;
	mov.b32 	%r140, -2128831035;
	@%p2 bra 	$L__BB0_14;
	and.b32  	%r2, %r30, 15;
	setp.lt.u32 	%p3, %r30, 16;
	mov.b32 	%r140, -2128831035;
	mov.b32 	%r133, 0;
	@%p3 bra 	$L__BB0_5;
	and.b32  	%r133, %r30, 2147483632;
	neg.s32 	%r127, %r133;
	add.s64 	%rd11, %rd2, %rd1;
	add.s64 	%rd23, %rd11, 7;
	mov.b32 	%r140, -2128831035;
$L__BB0_4:
	.pragma "nounroll";
	ld.global.u8 	%r42, [%rd23+-7];
	xor.b32  	%r43, %r140, %r42;
	mul.lo.s32 	%r44, %r43, 16777619;
	ld.global.u8 	%r45, [%rd23+-6];
	xor.b32  	%r46, %r44, %r45;
	mul.lo.s32 	%r47, %r46, 16777619;
	ld.global.u8 	%r48, [%rd23+-5];
	xor.b32  	%r49, %r47, %r48;
	mul.lo.s32 	%r50, %r49, 16777619;
	ld.global.u8 	%r51, [%rd23+-4];
	xor.b32  	%r52, %r50, %r51;
	mul.lo.s32 	%r53, %r52, 16777619;
	ld.global.u8 	%r54, [%rd23+-3];
	xor.b32  	%r55, %r53, %r54;
	mul.lo.s32 	%r56, %r55, 16777619;
	ld.global.u8 	%r57, [%rd23+-2];
	xor.b32  	%r58, %r56, %r57;
	mul.lo.s32 	%r59, %r58, 16777619;
	ld.global.u8 	%r60, [%rd23+-1];
	xor.b32  	%r61, %r59, %r60;
	mul.lo.s32 	%r62, %r61, 16777619;
	ld.global.u8 	%r63, [%rd23];
	xor.b32  	%r64, %r62, %r63;
	mul.lo.s32 	%r65, %r64, 16777619;
	ld.global.u8 	%r66, [%rd23+1];
	xor.b32  	%r67, %r65, %r66;
	mul.lo.s32 	%r68, %r67, 16777619;
	ld.global.u8 	%r69, [%rd23+2];
	xor.b32  	%r70, %r68, %r69;
	mul.lo.s32 	%r71, %r70, 16777619;
	ld.global.u8 	%r72, [%rd23+3];
	xor.b32  	%r73, %r71, %r72;
	mul.lo.s32 	%r74, %r73, 16777619;
	ld.global.u8 	%r75, [%rd23+4];
	xor.b32  	%r76, %r74, %r75;
	mul.lo.s32 	%r77, %r76, 16777619;
	ld.global.u8 	%r78, [%rd23+5];
	xor.b32  	%r79, %r77, %r78;
	mul.lo.s32 	%r80, %r79, 16777619;
	ld.global.u8 	%r81, [%rd23+6];
	xor.b32  	%r82, %r80, %r81;
	mul.lo.s32 	%r83, %r82, 16777619;
	ld.global.u8 	%r84, [%rd23+7];
	xor.b32  	%r85, %r83, %r84;
	mul.lo.s32 	%r86, %r85, 16777619;
	ld.global.u8 	%r87, [%rd23+8];
	xor.b32  	%r88, %r86, %r87;
	mul.lo.s32 	%r140, %r88, 16777619;
	add.s32 	%r127, %r127, 16;
	add.s64 	%rd23, %rd23, 16;
	setp.ne.s32 	%p4, %r127, 0;
	@%p4 bra 	$L__BB0_4;
$L__BB0_5:
	setp.eq.s32 	%p5, %r2, 0;
	@%p5 bra 	$L__BB0_14;
	and.b32  	%r12, %r30, 7;
	setp.lt.u32 	%p6, %r2, 8;
	@%p6 bra 	$L__BB0_8;
	cvt.u64.u32 	%rd12, %r133;
	add.s64 	%rd13, %rd12, %rd2;
	add.s64 	%rd14, %rd1, %rd13;
	ld.global.u8 	%r90, [%rd14];
	xor.b32  	%r91, %r140, %r90;
	mul.lo.s32 	%r92, %r91, 16777619;
	ld.global.u8 	%r93, [%rd14+1];
	xor.b32  	%r94, %r92, %r93;
	mul.lo.s32 	%r95, %r94, 16777619;
	ld.global.u8 	%r96, [%rd14+2];
	xor.b32  	%r97, %r95, %r96;
	mul.lo.s32 	%r98, %r97, 16777619;
	ld.global.u8 	%r99, [%rd14+3];
	xor.b32  	%r100, %r98, %r99;
	mul.lo.s32 	%r101, %r100, 16777619;
	ld.global.u8 	%r102, [%rd14+4];
	xor.b32  	%r103, %r101, %r102;
	mul.lo.s32 	%r104, %r103, 16777619;
	ld.global.u8 	%r105, [%rd14+5];
	xor.b32  	%r106, %r104, %r105;
	mul.lo.s32 	%r107, %r106, 16777619;
	ld.global.u8 	%r108, [%rd14+6];
	xor.b32  	%r109, %r107, %r108;
	mul.lo.s32 	%r110, %r109, 16777619;
	ld.global.u8 	%r111, [%rd14+7];
	xor.b32  	%r112, %r110, %r111;
	mul.lo.s32 	%r140, %r112, 16777619;
	add.s32 	%r133, %r133, 8;
$L__BB0_8:
	setp.eq.s32 	%p7, %r12, 0;
	@%p7 bra 	$L__BB0_14;
	and.b32  	%r18, %r30, 3;
	setp.lt.u32 	%p8, %r12, 4;
	@%p8 bra 	$L__BB0_11;
	cvt.u64.u32 	%rd15, %r133;
	add.s64 	%rd16, %rd15, %rd2;
	add.s64 	%rd17, %rd1, %rd16;
	ld.global.u8 	%r114, [%rd17];
	xor.b32  	%r115, %r140, %r114;
	mul.lo.s32 	%r116, %r115, 16777619;
	ld.global.u8 	%r117, [%rd17+1];
	xor.b32  	%r118, %r116, %r117;
	mul.lo.s32 	%r119, %r118, 16777619;
	ld.global.u8 	%r120, [%rd17+2];
	xor.b32  	%r121, %r119, %r120;
	mul.lo.s32 	%r122, %r121, 16777619;
	ld.global.u8 	%r123, [%rd17+3];
	xor.b32  	%r124, %r122, %r123;
	mul.lo.s32 	%r140, %r124, 16777619;
	add.s32 	%r133, %r133, 4;
$L__BB0_11:
	setp.eq.s32 	%p9, %r18, 0;
	@%p9 bra 	$L__BB0_14;
	cvt.u64.u32 	%rd18, %r133;
	add.s64 	%rd19, %rd2, %rd18;
	add.s64 	%rd24, %rd1, %rd19;
	neg.s32 	%r138, %r18;
$L__BB0_13:
	.pragma "nounroll";
	ld.global.u8 	%r125, [%rd24];
	xor.b32  	%r126, %r140, %r125;
	mul.lo.s32 	%r140, %r126, 16777619;
	add.s64 	%rd24, %rd24, 1;
	add.s32 	%r138, %r138, 1;
	setp.ne.s32 	%p10, %r138, 0;
	@%p10 bra 	$L__BB0_13;
$L__BB0_14:
	cvta.to.global.u64 	%rd20, %rd9;
	mul.wide.s32 	%rd21, %r1, 4;
	add.s64 	%rd22, %rd20, %rd21;
	st.global.u32 	[%rd22], %r140;
$L__BB0_15:
	ret;

}
.entry _Z20kernel_block_mad_4x4PKhiS0_iPhiii(
	.param .u64 .ptr .align 1 _Z20kernel_block_mad_4x4PKhiS0_iPhiii_param_0,
	.param .u32 _Z20kernel_block_mad_4x4PKhiS0_iPhiii_param_1,
	.param .u64 .ptr .align 1 _Z20kernel_block_mad_4x4PKhiS0_iPhiii_param_2,
	.param .u32 _Z20kernel_block_mad_4x4PKhiS0_iPhiii_param_3,
	.param .u64 .ptr .align 1 _Z20kernel_block_mad_4x4PKhiS0_iPhiii_param_4,
	.param .u32 _Z20kernel_block_mad_4x4PKhiS0_iPhiii_param_5,
	.param .u32 _Z20kernel_block_mad_4x4PKhiS0_iPhiii_param_6,
	.param .u32 _Z20kernel_block_mad_4x4PKhiS0_iPhiii_param_7
)
{
	.reg .pred 	%p<4>;
	.reg .b32 	%r<65>;
	.reg .b64 	%rd<24>;

	ld.param.u64 	%rd1, [_Z20kernel_block_mad_4x4PKhiS0_iPhiii_param_0];
	ld.param.u32 	%r3, [_Z20kernel_block_mad_4x4PKhiS0_iPhiii_param_1];
	ld.param.u64 	%rd2, [_Z20kernel_block_mad_4x4PKhiS0_iPhiii_param_2];
	ld.param.u32 	%r4, [_Z20kernel_block_mad_4x4PKhiS0_iPhiii_param_3];
	ld.param.u64 	%rd3, [_Z20kernel_block_mad_4x4PKhiS0_iPhiii_param_4];
	ld.param.u32 	%r5, [_Z20kernel_block_mad_4x4PKhiS0_iPhiii_param_5];
	ld.param.u32 	%r6, [_Z20kernel_block_mad_4x4PKhiS0_iPhiii_param_6];
	ld.param.u32 	%r7, [_Z20kernel_block_mad_4x4PKhiS0_iPhiii_param_7];
	mov.u32 	%r9, %ctaid.x;
	mov.u32 	%r10, %ntid.x;
	mov.u32 	%r11, %tid.x;
	mad.lo.s32 	%r1, %r9, %r10, %r11;
	mov.u32 	%r12, %ctaid.y;
	mov.u32 	%r13, %ntid.y;
	mov.u32 	%r14, %tid.y;
	mad.lo.s32 	%r15, %r12, %r13, %r14;
	setp.ge.s32 	%p1, %r1, %r6;
	setp.ge.s32 	%p2, %r15, %r7;
	or.pred  	%p3, %p1, %p2;
	@%p3 bra 	$L__BB1_2;
	cvta.to.global.u64 	%rd4, %rd1;
	cvta.to.global.u64 	%rd5, %rd2;
	cvta.to.global.u64 	%rd6, %rd3;
	shl.b32 	%r32, %r1, 2;
	shl.b32 	%r33, %r15, 2;
	mul.lo.s32 	%r34, %r33, %r3;
	cvt.s64.s32 	%rd7, %r34;
	cvt.s64.s32 	%rd8, %r32;
	add.s64 	%rd9, %rd7, %rd8;
	add.s64 	%rd10, %rd4, %rd9;
	mul.lo.s32 	%r35, %r4, %r33;
	cvt.s64.s32 	%rd11, %r35;
	add.s64 	%rd12, %rd11, %rd8;
	add.s64 	%rd13, %rd5, %rd12;
	shr.s32 	%r36, %r3, 2;
	shr.s32 	%r37, %r4, 2;
	ld.global.u32 	%r17, [%rd10];
	ld.global.u32 	%r18, [%rd13];
	mov.b32 	%r28, 0;
	mov.u32 	%r16, %r28;
	// begin inline asm
	vabsdiff4.u32.u32.u32 %r16,%r17,%r18,%r16;
	// end inline asm
	mul.wide.s32 	%rd14, %r36, 4;
	add.s64 	%rd15, %rd10, %rd14;
	ld.global.u32 	%r21, [%rd15];
	mul.wide.s32 	%rd16, %r37, 4;
	add.s64 	%rd17, %rd13, %rd16;
	ld.global.u32 	%r22, [%rd17];
	mov.u32 	%r20, %r28;
	// begin inline asm
	vabsdiff4.u32.u32.u32 %r20,%r21,%r22,%r20;
	// end inline asm
	add.s64 	%rd18, %rd15, %rd14;
	ld.global.u32 	%r25, [%rd18];
	add.s64 	%rd19, %rd17, %rd16;
	ld.global.u32 	%r26, [%rd19];
	mov.u32 	%r24, %r28;
	// begin inline asm
	vabsdiff4.u32.u32.u32 %r24,%r25,%r26,%r24;
	// end inline asm
	add.s64 	%rd20, %rd18, %rd14;
	ld.global.u32 	%r29, [%rd20];
	add.s64 	%rd21, %rd19, %rd16;
	ld.global.u32 	%r30, [%rd21];
	// begin inline asm
	vabsdiff4.u32.u32.u32 %r28,%r29,%r30,%r28;
	// end inline asm
	xor.b32  	%r38, %r20, %r16;
	or.b32  	%r39, %r20, %r16;
	shr.u32 	%r40, %r38, 1;
	and.b32  	%r41, %r40, 2139062143;
	sub.s32 	%r42, %r39, %r41;
	xor.b32  	%r43, %r28, %r24;
	or.b32  	%r44, %r28, %r24;
	shr.u32 	%r45, %r43, 1;
	and.b32  	%r46, %r45, 2139062143;
	sub.s32 	%r47, %r44, %r46;
	xor.b32  	%r48, %r47, %r42;
	or.b32  	%r49, %r47, %r42;
	shr.u32 	%r50, %r48, 1;
	and.b32  	%r51, %r50, 2139062143;
	sub.s32 	%r52, %r49, %r51;
	and.b32  	%r53, %r52, 255;
	shr.u32 	%r54, %r52, 8;
	and.b32  	%r55, %r54, 255;
	shr.u32 	%r56, %r52, 16;
	and.b32  	%r57, %r56, 255;
	shr.u32 	%r58, %r52, 24;
	add.s32 	%r59, %r53, %r58;
	add.s32 	%r60, %r59, %r55;
	add.s32 	%r61, %r60, %r57;
	add.s32 	%r62, %r61, 2;
	shr.u32 	%r63, %r62, 2;
	mad.lo.s32 	%r64, %r5, %r15, %r1;
	cvt.s64.s32 	%rd22, %r64;
	add.s64 	%rd23, %rd6, %rd22;
	st.global.u8 	[%rd23], %r63;
$L__BB1_2:
	ret;

}
.entry _Z20set_rgb_region_floatPfiiiif(
	.param .u64 .ptr .align 1 _Z20set_rgb_region_floatPfiiiif_param_0,
	.param .u32 _Z20set_rgb_region_floatPfiiiif_param_1,
	.param .u32 _Z20set_rgb_region_floatPfiiiif_param_2,
	.param .u32 _Z20set_rgb_region_floatPfiiiif_param_3,
	.param .u32 _Z20set_rgb_region_floatPfiiiif_param_4,
	.param .f32 _Z20set_rgb_region_floatPfiiiif_param_5
)
{
	.reg .pred 	%p<4>;
	.reg .b32 	%r<16>;
	.reg .b32 	%f<2>;
	.reg .b64 	%rd<8>;

	ld.param.u64 	%rd1, [_Z20set_rgb_region_floatPfiiiif_param_0];
	ld.param.u32 	%r5, [_Z20set_rgb_region_floatPfiiiif_param_1];
	ld.param.u32 	%r6, [_Z20set_rgb_region_floatPfiiiif_param_2];
	ld.param.u32 	%r3, [_Z20set_rgb_region_floatPfiiiif_param_3];
	ld.param.u32 	%r4, [_Z20set_rgb_region_floatPfiiiif_param_4];
	ld.param.f32 	%f1, [_Z20set_rgb_region_floatPfiiiif_param_5];
	mov.u32 	%r8, %ctaid.x;
	mov.u32 	%r9, %ntid.x;
	mov.u32 	%r10, %tid.x;
	mad.lo.s32 	%r1, %r8, %r9, %r10;
	mov.u32 	%r11, %ctaid.y;
	mov.u32 	%r12, %ntid.y;
	mov.u32 	%r13, %tid.y;
	mad.lo.s32 	%r14, %r11, %r12, %r13;
	setp.ge.s32 	%p1, %r1, %r5;
	setp.ge.s32 	%p2, %r14, %r6;
	or.pred  	%p3, %p1, %p2;
	@%p3 bra 	$L__BB2_2;
	cvta.to.global.u64 	%rd2, %rd1;
	mad.lo.s32 	%r15, %r3, %r14, %r1;
	mul.wide.s32 	%rd3, %r15, 4;
	add.s64 	%rd4, %rd2, %rd3;
	st.global.f32 	[%rd4], %f1;
	mul.wide.s32 	%rd5, %r4, 4;
	add.s64 	%rd6, %rd4, %rd5;
	st.global.f32 	[%rd6], %f1;
	add.s64 	%rd7, %rd6, %rd5;
	st.global.f32 	[%rd7], %f1;
$L__BB2_2:
	ret;

}
.entry _Z19set_rgb_region_halfP6__halfiiiiS_(
	.param .u64 .ptr .align 1 _Z19set_rgb_region_halfP6__halfiiiiS__param_0,
	.param .u32 _Z19set_rgb_region_halfP6__halfiiiiS__param_1,
	.param .u32 _Z19set_rgb_region_halfP6__halfiiiiS__param_2,
	.param .u32 _Z19set_rgb_region_halfP6__halfiiiiS__param_3,
	.param .u32 _Z19set_rgb_region_halfP6__halfiiiiS__param_4,
	.param .align 2 .b8 _Z19set_rgb_region_halfP6__halfiiiiS__param_5[2]
)
{
	.reg .pred 	%p<4>;
	.reg .b16 	%rs<2>;
	.reg .b32 	%r<16>;
	.reg .b64 	%rd<8>;

	ld.param.u16 	%rs1, [_Z19set_rgb_region_halfP6__halfiiiiS__param_5];
	ld.param.u64 	%rd1, [_Z19set_rgb_region_halfP6__halfiiiiS__param_0];
	ld.param.u32 	%r5, [_Z19set_rgb_region_halfP6__halfiiiiS__param_1];
	ld.param.u32 	%r6, [_Z19set_rgb_region_halfP6__halfiiiiS__param_2];
	ld.param.u32 	%r3, [_Z19set_rgb_region_halfP6__halfiiiiS__param_3];
	ld.param.u32 	%r4, [_Z19set_rgb_region_halfP6__halfiiiiS__param_4];
	mov.u32 	%r8, %ctaid.x;
	mov.u32 	%r9, %ntid.x;
	mov.u32 	%r10, %tid.x;
	mad.lo.s32 	%r1, %r8, %r9, %r10;
	mov.u32 	%r11, %ctaid.y;
	mov.u32 	%r12, %ntid.y;
	mov.u32 	%r13, %tid.y;
	mad.lo.s32 	%r14, %r11, %r12, %r13;
	setp.ge.s32 	%p1, %r1, %r5;
	setp.ge.s32 	%p2, %r14, %r6;
	or.pred  	%p3, %p1, %p2;
	@%p3 bra 	$L__BB3_2;
	cvta.to.global.u64 	%rd2, %rd1;
	mad.lo.s32 	%r15, %r3, %r14, %r1;
	mul.wide.s32 	%rd3, %r15, 2;
	add.s64 	%rd4, %rd2, %rd3;
	st.global.u16 	[%rd4], %rs1;
	mul.wide.s32 	%rd5, %r4, 2;
	add.s64 	%rd6, %rd4, %rd5;
	st.global.u16 	[%rd6], %rs1;
	add.s64 	%rd7, %rd6, %rd5;
	st.global.u16 	[%rd7], %rs1;
$L__BB3_2:
	ret;

}


// ===== COMPILED SASS (sm_100) =====

	.target	sm_100

	.elftype	@"ET_EXEC"


//--------------------- .note.nv.tkinfo           --------------------------
	.section	.note.nv.tkinfo,"",@"SHT_NOTE"
	.sectionflags	@"SHF_NOTE_NV_TKINFO"
	.tkinfo
        /*0018*/ 	.word	0x00000002
        /*0030*/ 	.string	""
        /*0030*/ 	.string	"ptxas"
        /*0030*/ 	.string	"Cuda compilation tools, release 13.0, V13.0.88"
        /*0030*/ 	.string	"Build cuda_13.0.r13.0/compiler.36424714_0"
        /*0030*/ 	.string	"-arch sm_100 -m 64 "



//--------------------- .note.nv.cuinfo           --------------------------
	.section	.note.nv.cuinfo,"",@"SHT_NOTE"
	.sectionflags	@"SHF_NOTE_NV_CUINFO"
        /*0018*/ 	.short	0x0002
        /*001a*/ 	.short	0x0064
        /*001c*/ 	.short	0x0082
	.zero		2


//--------------------- .nv.info                  --------------------------
	.section	.nv.info,"",@"SHT_CUDA_INFO"
	.align	4


	//----- nvinfo : EIATTR_REGCOUNT
	.align		4
        /*0000*/ 	.byte	0x04, 0x2f
        /*0002*/ 	.short	(.L_1 - .L_0)
	.align		4
.L_0:
        /*0004*/ 	.word	index@(_Z15row_hash_kernelPKhiiiPj)
        /*0008*/ 	.word	0x0000001b


	//----- nvinfo : EIATTR_FRAME_SIZE
	.align		4
.L_1:
        /*000c*/ 	.byte	0x04, 0x11
        /*000e*/ 	.short	(.L_3 - .L_2)
	.align		4
.L_2:
        /*0010*/ 	.word	index@(_Z15row_hash_kernelPKhiiiPj)
        /*0014*/ 	.word	0x00000000


	//----- nvinfo : EIATTR_REGCOUNT
	.align		4
.L_3:
        /*0018*/ 	.byte	0x04, 0x2f
        /*001a*/ 	.short	(.L_5 - .L_4)
	.align		4
.L_4:
        /*001c*/ 	.word	index@(_Z20kernel_block_mad_4x4PKhiS0_iPhiii)
        /*0020*/ 	.word	0x00000018


	//----- nvinfo : EIATTR_FRAME_SIZE
	.align		4
.L_5:
        /*0024*/ 	.byte	0x04, 0x11
        /*0026*/ 	.short	(.L_7 - .L_6)
	.align		4
.L_6:
        /*0028*/ 	.word	index@(_Z20kernel_block_mad_4x4PKhiS0_iPhiii)
        /*002c*/ 	.word	0x00000000


	//----- nvinfo : EIATTR_REGCOUNT
	.align		4
.L_7:
        /*0030*/ 	.byte	0x04, 0x2f
        /*0032*/ 	.short	(.L_9 - .L_8)
	.align		4
.L_8:
        /*0034*/ 	.word	index@(_Z20set_rgb_region_floatPfiiiif)
        /*0038*/ 	.word	0x0000000c


	//----- nvinfo : EIATTR_FRAME_SIZE
	.align		4
.L_9:
        /*003c*/ 	.byte	0x04, 0x11
        /*003e*/ 	.short	(.L_11 - .L_10)
	.align		4
.L_10:
        /*0040*/ 	.word	index@(_Z20set_rgb_region_floatPfiiiif)
        /*0044*/ 	.word	0x00000000


	//----- nvinfo : EIATTR_REGCOUNT
	.align		4
.L_11:
        /*0048*/ 	.byte	0x04, 0x2f
        /*004a*/ 	.short	(.L_13 - .L_12)
	.align		4
.L_12:
        /*004c*/ 	.word	index@(_Z19set_rgb_region_halfP6__halfiiiiS_)
        /*0050*/ 	.word	0x0000000c


	//----- nvinfo : EIATTR_FRAME_SIZE
	.align		4
.L_13:
        /*0054*/ 	.byte	0x04, 0x11
        /*0056*/ 	.short	(.L_15 - .L_14)
	.align		4
.L_14:
        /*0058*/ 	.word	index@(_Z19set_rgb_region_halfP6__halfiiiiS_)
        /*005c*/ 	.word	0x00000000


	//----- nvinfo : EIATTR_MIN_STACK_SIZE
	.align		4
.L_15:
        /*0060*/ 	.byte	0x04, 0x12
        /*0062*/ 	.short	(.L_17 - .L_16)
	.align		4
.L_16:
        /*0064*/ 	.word	index@(_Z19set_rgb_region_halfP6__halfiiiiS_)
        /*0068*/ 	.word	0x00000000


	//----- nvinfo : EIATTR_MIN_STACK_SIZE
	.align		4
.L_17:
        /*006c*/ 	.byte	0x04, 0x12
        /*006e*/ 	.short	(.L_19 - .L_18)
	.align		4
.L_18:
        /*0070*/ 	.word	index@(_Z20set_rgb_region_floatPfiiiif)
        /*0074*/ 	.word	0x00000000


	//----- nvinfo : EIATTR_MIN_STACK_SIZE
	.align		4
.L_19:
        /*0078*/ 	.byte	0x04, 0x12
        /*007a*/ 	.short	(.L_21 - .L_20)
	.align		4
.L_20:
        /*007c*/ 	.word	index@(_Z20kernel_block_mad_4x4PKhiS0_iPhiii)
        /*0080*/ 	.word	0x00000000


	//----- nvinfo : EIATTR_MIN_STACK_SIZE
	.align		4
.L_21:
        /*0084*/ 	.byte	0x04, 0x12
        /*0086*/ 	.short	(.L_23 - .L_22)
	.align		4
.L_22:
        /*0088*/ 	.word	index@(_Z15row_hash_kernelPKhiiiPj)
        /*008c*/ 	.word	0x00000000
.L_23:


//--------------------- .nv.compat                --------------------------
	.section	.nv.compat,"",@"SHT_CUDA_COMPAT_INFO"
	.align	4
        /*0000*/ 	.byte	0x02, 0x09, 0x00, 0x00, 0x02, 0x02, 0x01, 0x00, 0x02, 0x05, 0x05, 0x00, 0x03, 0x07, 0x01, 0x01
        /*0010*/ 	.byte	0x02, 0x03, 0x00, 0x00, 0x02, 0x06, 0x01, 0x00, 0x04, 0x0b, 0x08, 0x00, 0x09, 0x00, 0x00, 0x00
        /*0020*/ 	.byte	0x00, 0x00, 0x00, 0x00


//--------------------- .nv.info._Z19set_rgb_region_halfP6__halfiiiiS_ --------------------------
	.section	.nv.info._Z19set_rgb_region_halfP6__halfiiiiS_,"",@"SHT_CUDA_INFO"
	.sectionflags	@""
	.align	4


	//----- nvinfo : EIATTR_CUDA_API_VERSION
	.align		4
        /*0000*/ 	.byte	0x04, 0x37
        /*0002*/ 	.short	(.L_25 - .L_24)
.L_24:
        /*0004*/ 	.word	0x00000082


	//----- nvinfo : EIATTR_KPARAM_INFO
	.align		4
.L_25:
        /*0008*/ 	.byte	0x04, 0x17
        /*000a*/ 	.short	(.L_27 - .L_26)
.L_26:
        /*000c*/ 	.word	0x00000000
        /*0010*/ 	.short	0x0005
        /*0012*/ 	.short	0x0018
        /*0014*/ 	.byte	0x00, 0xf0, 0x09, 0x00


	//----- nvinfo : EIATTR_KPARAM_INFO
	.align		4
.L_27:
        /*0018*/ 	.byte	0x04, 0x17
        /*001a*/ 	.short	(.L_29 - .L_28)
.L_28:
        /*001c*/ 	.word	0x00000000
        /*0020*/ 	.short	0x0004
        /*0022*/ 	.short	0x0014
        /*0024*/ 	.byte	0x00, 0xf0, 0x11, 0x00


	//----- nvinfo : EIATTR_KPARAM_INFO
	.align		4
.L_29:
        /*0028*/ 	.byte	0x04, 0x17
        /*002a*/ 	.short	(.L_31 - .L_30)
.L_30:
        /*002c*/ 	.word	0x00000000
        /*0030*/ 	.short	0x0003
        /*0032*/ 	.short	0x0010
        /*0034*/ 	.byte	0x00, 0xf0, 0x11, 0x00


	//----- nvinfo : EIATTR_KPARAM_INFO
	.align		4
.L_31:
        /*0038*/ 	.byte	0x04, 0x17
        /*003a*/ 	.short	(.L_33 - .L_32)
.L_32:
        /*003c*/ 	.word	0x00000000
        /*0040*/ 	.short	0x0002
        /*0042*/ 	.short	0x000c
        /*0044*/ 	.byte	0x00, 0xf0, 0x11, 0x00


	//----- nvinfo : EIATTR_KPARAM_INFO
	.align		4
.L_33:
        /*0048*/ 	.byte	0x04, 0x17
        /*004a*/ 	.short	(.L_35 - .L_34)
.L_34:
        /*004c*/ 	.word	0x00000000
        /*0050*/ 	.short	0x0001
        /*0052*/ 	.short	0x0008
        /*0054*/ 	.byte	0x00, 0xf0, 0x11, 0x00


	//----- nvinfo : EIATTR_KPARAM_INFO
	.align		4
.L_35:
        /*0058*/ 	.byte	0x04, 0x17
        /*005a*/ 	.short	(.L_37 - .L_36)
.L_36:
        /*005c*/ 	.word	0x00000000
        /*0060*/ 	.short	0x0000
        /*0062*/ 	.short	0x0000
        /*0064*/ 	.byte	0x00, 0xf5, 0x21, 0x00


	//----- nvinfo : EIATTR_SPARSE_MMA_MASK
	.align		4
.L_37:
        /*0068*/ 	.byte	0x03, 0x50
        /*006a*/ 	.short	0x0000


	//----- nvinfo : EIATTR_MAXREG_COUNT
	.align		4
        /*006c*/ 	.byte	0x03, 0x1b
        /*006e*/ 	.short	0x00ff


	//----- nvinfo : EIATTR_MERCURY_ISA_VERSION
	.align		4
        /*0070*/ 	.byte	0x03, 0x5f
        /*0072*/ 	.short	0x0101


	//----- nvinfo : EIATTR_VRC_CTA_INIT_COUNT
	.align		4
        /*0074*/ 	.byte	0x02, 0x4a
	.zero		1
	.zero		1


	//----- nvinfo : EIATTR_EXIT_INSTR_OFFSETS
	.align		4
        /*0078*/ 	.byte	0x04, 0x1c
        /*007a*/ 	.short	(.L_39 - .L_38)


	//   ....[0]....
.L_38:
        /*007c*/ 	.word	0x000000c0


	//   ....[1]....
        /*0080*/ 	.word	0x00000180


	//----- nvinfo : EIATTR_CBANK_PARAM_SIZE
	.align		4
.L_39:
        /*0084*/ 	.byte	0x03, 0x19
        /*0086*/ 	.short	0x001a


	//----- nvinfo : EIATTR_PARAM_CBANK
	.align		4
        /*0088*/ 	.byte	0x04, 0x0a
        /*008a*/ 	.short	(.L_41 - .L_40)
	.align		4
.L_40:
        /*008c*/ 	.word	index@(.nv.constant0._Z19set_rgb_region_halfP6__halfiiiiS_)
        /*0090*/ 	.short	0x0380
        /*0092*/ 	.short	0x001a


	//----- nvinfo : EIATTR_SW_WAR
	.align		4
.L_41:
        /*0094*/ 	.byte	0x04, 0x36
        /*0096*/ 	.short	(.L_43 - .L_42)
.L_42:
        /*0098*/ 	.word	0x00000008
.L_43:


//--------------------- .nv.info._Z20set_rgb_region_floatPfiiiif --------------------------
	.section	.nv.info._Z20set_rgb_region_floatPfiiiif,"",@"SHT_CUDA_INFO"
	.sectionflags	@""
	.align	4


	//----- nvinfo : EIATTR_CUDA_API_VERSION
	.align		4
        /*0000*/ 	.byte	0x04, 0x37
        /*0002*/ 	.short	(.L_45 - .L_44)
.L_44:
        /*0004*/ 	.word	0x00000082


	//----- nvinfo : EIATTR_KPARAM_INFO
	.align		4
.L_45:
        /*0008*/ 	.byte	0x04, 0x17
        /*000a*/ 	.short	(.L_47 - .L_46)
.L_46:
        /*000c*/ 	.word	0x00000000
        /*0010*/ 	.short	0x0005
        /*0012*/ 	.short	0x0018
        /*0014*/ 	.byte	0x00, 0xf0, 0x11, 0x00


	//----- nvinfo : EIATTR_KPARAM_INFO
	.align		4
.L_47:
        /*0018*/ 	.byte	0x04, 0x17
        /*001a*/ 	.short	(.L_49 - .L_48)
.L_48:
        /*001c*/ 	.word	0x00000000
        /*0020*/ 	.short	0x0004
        /*0022*/ 	.short	0x0014
        /*0024*/ 	.byte	0x00, 0xf0, 0x11, 0x00


	//----- nvinfo : EIATTR_KPARAM_INFO
	.align		4
.L_49:
        /*0028*/ 	.byte	0x04, 0x17
        /*002a*/ 	.short	(.L_51 - .L_50)
.L_50:
        /*002c*/ 	.word	0x00000000
        /*0030*/ 	.short	0x0003
        /*0032*/ 	.short	0x0010
        /*0034*/ 	.byte	0x00, 0xf0, 0x11, 0x00


	//----- nvinfo : EIATTR_KPARAM_INFO
	.align		4
.L_51:
        /*0038*/ 	.byte	0x04, 0x17
        /*003a*/ 	.short	(.L_53 - .L_52)
.L_52:
        /*003c*/ 	.word	0x00000000
        /*0040*/ 	.short	0x0002
        /*0042*/ 	.short	0x000c
        /*0044*/ 	.byte	0x00, 0xf0, 0x11, 0x00


	//----- nvinfo : EIATTR_KPARAM_INFO
	.align		4
.L_53:
        /*0048*/ 	.byte	0x04, 0x17
        /*004a*/ 	.short	(.L_55 - .L_54)
.L_54:
        /*004c*/ 	.word	0x00000000
        /*0050*/ 	.short	0x0001
        /*0052*/ 	.short	0x0008
        /*0054*/ 	.byte	0x00, 0xf0, 0x11, 0x00


	//----- nvinfo : EIATTR_KPARAM_INFO
	.align		4
.L_55:
        /*0058*/ 	.byte	0x04, 0x17
        /*005a*/ 	.short	(.L_57 - .L_56)
.L_56:
        /*005c*/ 	.word	0x00000000
        /*0060*/ 	.short	0x0000
        /*0062*/ 	.short	0x0000
        /*0064*/ 	.byte	0x00, 0xf5, 0x21, 0x00


	//----- nvinfo : EIATTR_SPARSE_MMA_MASK
	.align		4
.L_57:
        /*0068*/ 	.byte	0x03, 0x50
        /*006a*/ 	.short	0x0000


	//----- nvinfo : EIATTR_MAXREG_COUNT
	.align		4
        /*006c*/ 	.byte	0x03, 0x1b
        /*006e*/ 	.short	0x00ff


	//----- nvinfo : EIATTR_MERCURY_ISA_VERSION
	.align		4
        /*0070*/ 	.byte	0x03, 0x5f
        /*0072*/ 	.short	0x0101


	//----- nvinfo : EIATTR_VRC_CTA_INIT_COUNT
	.align		4
        /*0074*/ 	.byte	0x02, 0x4a
	.zero		1
	.zero		1


	//----- nvinfo : EIATTR_EXIT_INSTR_OFFSETS
	.align		4
        /*0078*/ 	.byte	0x04, 0x1c
        /*007a*/ 	.short	(.L_59 - .L_58)


	//   ....[0]....
.L_58:
        /*007c*/ 	.word	0x000000c0


	//   ....[1]....
        /*0080*/ 	.word	0x00000180


	//----- nvinfo : EIATTR_CBANK_PARAM_SIZE
	.align		4
.L_59:
        /*0084*/ 	.byte	0x03, 0x19
        /*0086*/ 	.short	0x001c


	//----- nvinfo : EIATTR_PARAM_CBANK
	.align		4
        /*0088*/ 	.byte	0x04, 0x0a
        /*008a*/ 	.short	(.L_61 - .L_60)
	.align		4
.L_60:
        /*008c*/ 	.word	index@(.nv.constant0._Z20set_rgb_region_floatPfiiiif)
        /*0090*/ 	.short	0x0380
        /*0092*/ 	.short	0x001c


	//----- nvinfo : EIATTR_SW_WAR
	.align		4
.L_61:
        /*0094*/ 	.byte	0x04, 0x36
        /*0096*/ 	.short	(.L_63 - .L_62)
.L_62:
        /*0098*/ 	.word	0x00000008
.L_63:


//--------------------- .nv.info._Z20kernel_block_mad_4x4PKhiS0_iPhiii --------------------------
	.section	.nv.info._Z20kernel_block_mad_4x4PKhiS0_iPhiii,"",@"SHT_CUDA_INFO"
	.sectionflags	@""
	.align	4


	//----- nvinfo : EIATTR_CUDA_API_VERSION
	.align		4
        /*0000*/ 	.byte	0x04, 0x37
        /*0002*/ 	.short	(.L_65 - .L_64)
.L_64:
        /*0004*/ 	.word	0x00000082


	//----- nvinfo : EIATTR_KPARAM_INFO
	.align		4
.L_65:
        /*0008*/ 	.byte	0x04, 0x17
        /*000a*/ 	.short	(.L_67 - .L_66)
.L_66:
        /*000c*/ 	.word	0x00000000
        /*0010*/ 	.short	0x0007
        /*0012*/ 	.short	0x0030
        /*0014*/ 	.byte	0x00, 0xf0, 0x11, 0x00


	//----- nvinfo : EIATTR_KPARAM_INFO
	.align		4
.L_67:
        /*0018*/ 	.byte	0x04, 0x17
        /*001a*/ 	.short	(.L_69 - .L_68)
.L_68:
        /*001c*/ 	.word	0x00000000
        /*0020*/ 	.short	0x0006
        /*0022*/ 	.short	0x002c
        /*0024*/ 	.byte	0x00, 0xf0, 0x11, 0x00


	//----- nvinfo : EIATTR_KPARAM_INFO
	.align		4
.L_69:
        /*0028*/ 	.byte	0x04, 0x17
        /*002a*/ 	.short	(.L_71 - .L_70)
.L_70:
        /*002c*/ 	.word	0x00000000
        /*0030*/ 	.short	0x0005
        /*0032*/ 	.short	0x0028
        /*0034*/ 	.byte	0x00, 0xf0, 0x11, 0x00


	//----- nvinfo : EIATTR_KPARAM_INFO
	.align		4
.L_71:
        /*0038*/ 	.byte	0x04, 0x17
        /*003a*/ 	.short	(.L_73 - .L_72)
.L_72:
        /*003c*/ 	.word	0x00000000
        /*0040*/ 	.short	0x0004
        /*0042*/ 	.short	0x0020
        /*0044*/ 	.byte	0x00, 0xf5, 0x21, 0x00


	//----- nvinfo : EIATTR_KPARAM_INFO
	.align		4
.L_73:
        /*0048*/ 	.byte	0x04, 0x17
        /*004a*/ 	.short	(.L_75 - .L_74)
.L_74:
        /*004c*/ 	.word	0x00000000
        /*0050*/ 	.short	0x0003
        /*0052*/ 	.short	0x0018
        /*0054*/ 	.byte	0x00, 0xf0, 0x11, 0x00


	//----- nvinfo : EIATTR_KPARAM_INFO
	.align		4
.L_75:
        /*0058*/ 	.byte	0x04, 0x17
        /*005a*/ 	.short	(.L_77 - .L_76)
.L_76:
        /*005c*/ 	.word	0x00000000
        /*0060*/ 	.short	0x0002
        /*0062*/ 	.short	0x0010
        /*0064*/ 	.byte	0x00, 0xf5, 0x21, 0x00


	//----- nvinfo : EIATTR_KPARAM_INFO
	.align		4
.L_77:
        /*0068*/ 	.byte	0x04, 0x17
        /*006a*/ 	.short	(.L_79 - .L_78)
.L_78:
        /*006c*/ 	.word	0x00000000
        /*0070*/ 	.short	0x0001
        /*0072*/ 	.short	0x0008
        /*0074*/ 	.byte	0x00, 0xf0, 0x11, 0x00


	//----- nvinfo : EIATTR_KPARAM_INFO
	.align		4
.L_79:
        /*0078*/ 	.byte	0x04, 0x17
        /*007a*/ 	.short	(.L_81 - .L_80)
.L_80:
        /*007c*/ 	.word	0x00000000
        /*0080*/ 	.short	0x0000
        /*0082*/ 	.short	0x0000
        /*0084*/ 	.byte	0x00, 0xf5, 0x21, 0x00


	//----- nvinfo : EIATTR_SPARSE_MMA_MASK
	.align		4
.L_81:
        /*0088*/ 	.byte	0x03, 0x50
        /*008a*/ 	.short	0x0000


	//----- nvinfo : EIATTR_MAXREG_COUNT
	.align		4
        /*008c*/ 	.byte	0x03, 0x1b
        /*008e*/ 	.short	0x00ff


	//----- nvinfo : EIATTR_MERCURY_ISA_VERSION
	.align		4
        /*0090*/ 	.byte	0x03, 0x5f
        /*0092*/ 	.short	0x0101


	//----- nvinfo : EIATTR_VRC_CTA_INIT_COUNT
	.align		4
        /*0094*/ 	.byte	0x02, 0x4a
	.zero		1
	.zero		1


	//----- nvinfo : EIATTR_EXIT_INSTR_OFFSETS
	.align		4
        /*0098*/ 	.byte	0x04, 0x1c
        /*009a*/ 	.short	(.L_83 - .L_82)


	//   ....[0]....
.L_82:
        /*009c*/ 	.word	0x000000d0


	//   ....[1]....
        /*00a0*/ 	.word	0x00000500


	//----- nvinfo : EIATTR_CBANK_PARAM_SIZE
	.align		4
.L_83:
        /*00a4*/ 	.byte	0x03, 0x19
        /*00a6*/ 	.short	0x0034


	//----- nvinfo : EIATTR_PARAM_CBANK
	.align		4
        /*00a8*/ 	.byte	0x04, 0x0a
        /*00aa*/ 	.short	(.L_85 - .L_84)
	.align		4
.L_84:
        /*00ac*/ 	.word	index@(.nv.constant0._Z20kernel_block_mad_4x4PKhiS0_iPhiii)
        /*00b0*/ 	.short	0x0380
        /*00b2*/ 	.short	0x0034


	//----- nvinfo : EIATTR_SW_WAR
	.align		4
.L_85:
        /*00b4*/ 	.byte	0x04, 0x36
        /*00b6*/ 	.short	(.L_87 - .L_86)
.L_86:
        /*00b8*/ 	.word	0x00000008
.L_87:


//--------------------- .nv.info._Z15row_hash_kernelPKhiiiPj --------------------------
	.section	.nv.info._Z15row_hash_kernelPKhiiiPj,"",@"SHT_CUDA_INFO"
	.sectionflags	@""
	.align	4


	//----- nvinfo : EIATTR_CUDA_API_VERSION
	.align		4
        /*0000*/ 	.byte	0x04, 0x37
        /*0002*/ 	.short	(.L_89 - .L_88)
.L_88:
        /*0004*/ 	.word	0x00000082


	//----- nvinfo : EIATTR_KPARAM_INFO
	.align		4
.L_89:
        /*0008*/ 	.byte	0x04, 0x17
        /*000a*/ 	.short	(.L_91 - .L_90)
.L_90:
        /*000c*/ 	.word	0x00000000
        /*0010*/ 	.short	0x0004
        /*0012*/ 	.short	0x0018
        /*0014*/ 	.byte	0x00, 0xf5, 0x21, 0x00


	//----- nvinfo : EIATTR_KPARAM_INFO
	.align		4
.L_91:
        /*0018*/ 	.byte	0x04, 0x17
        /*001a*/ 	.short	(.L_93 - .L_92)
.L_92:
        /*001c*/ 	.word	0x00000000
        /*0020*/ 	.short	0x0003
        /*0022*/ 	.short	0x0010
        /*0024*/ 	.byte	0x00, 0xf0, 0x11, 0x00


	//----- nvinfo : EIATTR_KPARAM_INFO
	.align		4
.L_93:
        /*0028*/ 	.byte	0x04, 0x17
        /*002a*/ 	.short	(.L_95 - .L_94)
.L_94:
        /*002c*/ 	.word	0x00000000
        /*0030*/ 	.short	0x0002
        /*0032*/ 	.short	0x000c
        /*0034*/ 	.byte	0x00, 0xf0, 0x11, 0x00


	//----- nvinfo : EIATTR_KPARAM_INFO
	.align		4
.L_95:
        /*0038*/ 	.byte	0x04, 0x17
        /*003a*/ 	.short	(.L_97 - .L_96)
.L_96:
        /*003c*/ 	.word	0x00000000
        /*0040*/ 	.short	0x0001
        /*0042*/ 	.short	0x0008
        /*0044*/ 	.byte	0x00, 0xf0, 0x11, 0x00


	//----- nvinfo : EIATTR_KPARAM_INFO
	.align		4
.L_97:
        /*0048*/ 	.byte	0x04, 0x17
        /*004a*/ 	.short	(.L_99 - .L_98)
.L_98:
        /*004c*/ 	.word	0x00000000
        /*0050*/ 	.short	0x0000
        /*0052*/ 	.short	0x0000
        /*0054*/ 	.byte	0x00, 0xf5, 0x21, 0x00


	//----- nvinfo : EIATTR_SPARSE_MMA_MASK
	.align		4
.L_99:
        /*0058*/ 	.byte	0x03, 0x50
        /*005a*/ 	.short	0x0000


	//----- nvinfo : EIATTR_MAXREG_COUNT
	.align		4
        /*005c*/ 	.byte	0x03, 0x1b
        /*005e*/ 	.short	0x00ff


	//----- nvinfo : EIATTR_MERCURY_ISA_VERSION
	.align		4
        /*0060*/ 	.byte	0x03, 0x5f
        /*0062*/ 	.short	0x0101


	//----- nvinfo : EIATTR_VRC_CTA_INIT_COUNT
	.align		4
        /*0064*/ 	.byte	0x02, 0x4a
	.zero		1
	.zero		1


	//----- nvinfo : EIATTR_EXIT_INSTR_OFFSETS
	.align		4
        /*0068*/ 	.byte	0x04, 0x1c
        /*006a*/ 	.short	(.L_101 - .L_100)


	//   ....[0]....
.L_100:
        /*006c*/ 	.word	0x00000070


	//   ....[1]....
        /*0070*/ 	.word	0x000009a0


	//----- nvinfo : EIATTR_CBANK_PARAM_SIZE
	.align		4
.L_101:
        /*0074*/ 	.byte	0x03, 0x19
        /*0076*/ 	.short	0x0020


	//----- nvinfo : EIATTR_PARAM_CBANK
	.align		4
        /*0078*/ 	.byte	0x04, 0x0a
        /*007a*/ 	.short	(.L_103 - .L_102)
	.align		4
.L_102:
        /*007c*/ 	.word	index@(.nv.constant0._Z15row_hash_kernelPKhiiiPj)
        /*0080*/ 	.short	0x0380
        /*0082*/ 	.short	0x0020


	//----- nvinfo : EIATTR_SW_WAR
	.align		4
.L_103:
        /*0084*/ 	.byte	0x04, 0x36
        /*0086*/ 	.short	(.L_105 - .L_104)
.L_104:
        /*0088*/ 	.word	0x00000008
.L_105:


//--------------------- .nv.callgraph             --------------------------
	.section	.nv.callgraph,"",@"SHT_CUDA_CALLGRAPH"
	.align	4
	.sectionentsize	8
	.align		4
        /*0000*/ 	.word	0x00000000
	.align		4
        /*0004*/ 	.word	0xffffffff
	.align		4
        /*0008*/ 	.word	0x00000000
	.align		4
        /*000c*/ 	.word	0xfffffffe
	.align		4
        /*0010*/ 	.word	0x00000000
	.align		4
        /*0014*/ 	.word	0xfffffffd
	.align		4
        /*0018*/ 	.word	0x00000000
	.align		4
        /*001c*/ 	.word	0xfffffffc


//--------------------- .text._Z19set_rgb_region_halfP6__halfiiiiS_ --------------------------
	.section	.text._Z19set_rgb_region_halfP6__halfiiiiS_,"ax",@progbits
	.align	128
.text._Z19set_rgb_region_halfP6__halfiiiiS_:
        .type           _Z19set_rgb_region_halfP6__halfiiiiS_,@function
        .size           _Z19set_rgb_region_halfP6__halfiiiiS_,(.L_x_10 - _Z19set_rgb_region_halfP6__halfiiiiS_)
        .other          _Z19set_rgb_region_halfP6__halfiiiiS_,@"STO_CUDA_ENTRY STV_DEFAULT"
_Z19set_rgb_region_halfP6__halfiiiiS_:
[----:B------:R-:W-:Y:S01]  /*0000*/  LDC R1, c[0x0][0x37c] ;  /* 0x0000df00ff017b82 */ /* 0x000fe20000000800 */
[----:B------:R-:W0:Y:S07]  /*0010*/  S2R R3, SR_TID.Y ;  /* 0x0000000000037919 */ /* 0x000e2e0000002200 */
[----:B------:R-:W1:Y:S01]  /*0020*/  LDC R5, c[0x0][0x360] ;  /* 0x0000d800ff057b82 */ /* 0x000e620000000800 */
[----:B------:R-:W2:Y:S01]  /*0030*/  LDCU.64 UR6, c[0x0][0x388] ;  /* 0x00007100ff0677ac */ /* 0x000ea20008000a00 */
[----:B------:R-:W1:Y:S06]  /*0040*/  S2R R2, SR_TID.X ;  /* 0x0000000000027919 */ /* 0x000e6c0000002100 */
[----:B------:R-:W0:Y:S08]  /*0050*/  S2UR UR5, SR_CTAID.Y ;  /* 0x00000000000579c3 */ /* 0x000e300000002600 */
[----:B------:R-:W0:Y:S08]  /*0060*/  LDC R0, c[0x0][0x364] ;  /* 0x0000d900ff007b82 */ /* 0x000e300000000800 */
[----:B------:R-:W1:Y:S01]  /*0070*/  S2UR UR4, SR_CTAID.X ;  /* 0x00000000000479c3 */ /* 0x000e620000002500 */
[----:B0-----:R-:W-:-:S05]  /*0080*/  IMAD R0, R0, UR5, R3 ;  /* 0x0000000500007c24 */ /* 0x001fca000f8e0203 */
[----:B--2---:R-:W-:Y:S01]  /*0090*/  ISETP.GE.AND P0, PT, R0, UR7, PT ;  /* 0x0000000700007c0c */ /* 0x004fe2000bf06270 */
[----:B-1----:R-:W-:-:S05]  /*00a0*/  IMAD R5, R5, UR4, R2 ;  /* 0x0000000405057c24 */ /* 0x002fca000f8e0202 */
[----:B------:R-:W-:-:S13]  /*00b0*/  ISETP.GE.OR P0, PT, R5, UR6, P0 ;  /* 0x0000000605007c0c */ /* 0x000fda0008706670 */
[----:B------:R-:W-:Y:S05]  /*00c0*/  @P0 EXIT ;  /* 0x000000000000094d */ /* 0x000fea0003800000 */
[----:B------:R-:W0:Y:S01]  /*00d0*/  LDC.64 R6, c[0x0][0x390] ;  /* 0x0000e400ff067b82 */ /* 0x000e220000000a00 */
[----:B------:R-:W1:Y:S07]  /*00e0*/  LDCU.64 UR4, c[0x0][0x358] ;  /* 0x00006b00ff0477ac */ /* 0x000e6e0008000a00 */
[----:B------:R-:W2:Y:S08]  /*00f0*/  LDC.64 R2, c[0x0][0x380] ;  /* 0x0000e000ff027b82 */ /* 0x000eb00000000a00 */
[----:B------:R-:W1:Y:S01]  /*0100*/  LDC.U16 R9, c[0x0][0x398] ;  /* 0x0000e600ff097b82 */ /* 0x000e620000000400 */
[----:B0-----:R-:W-:-:S04]  /*0110*/  IMAD R5, R0, R6, R5 ;  /* 0x0000000600057224 */ /* 0x001fc800078e0205 */
[----:B--2---:R-:W-:-:S04]  /*0120*/  IMAD.WIDE R2, R5, 0x2, R2 ;  /* 0x0000000205027825 */ /* 0x004fc800078e0202 */
[C---:B------:R-:W-:Y:S01]  /*0130*/  IMAD.WIDE R4, R7.reuse, 0x2, R2 ;  /* 0x0000000207047825 */ /* 0x040fe200078e0202 */
[----:B-1----:R-:W-:Y:S03]  /*0140*/  STG.E.U16 desc[UR4][R2.64], R9 ;  /* 0x0000000902007986 */ /* 0x002fe6000c101504 */
[----:B------:R-:W-:Y:S01]  /*0150*/  IMAD.WIDE R6, R7, 0x2, R4 ;  /* 0x0000000207067825 */ /* 0x000fe200078e0204 */
[----:B------:R-:W-:Y:S04]  /*0160*/  STG.E.U16 desc[UR4][R4.64], R9 ;  /* 0x0000000904007986 */ /* 0x000fe8000c101504 */
[----:B------:R-:W-:Y:S01]  /*0170*/  STG.E.U16 desc[UR4][R6.64], R9 ;  /* 0x0000000906007986 */ /* 0x000fe2000c101504 */
[----:B------:R-:W-:Y:S05]  /*0180*/  EXIT ;  /* 0x000000000000794d */ /* 0x000fea0003800000 */
.L_x_0:
[----:B------:R-:W-:-:S00]  /*0190*/  BRA `(.L_x_0) ;  /* 0xfffffffc00fc7947 */ /* 0x000fc0000383ffff */
[----:B------:R-:W-:-:S00]  /*01a0*/  NOP ;  /* 0x0000000000007918 */ /* 0x000fc00000000000 */
        /* <DEDUP_REMOVED lines=13> */
.L_x_10:


//--------------------- .text._Z20set_rgb_region_floatPfiiiif --------------------------
	.section	.text._Z20set_rgb_region_floatPfiiiif,"ax",@progbits
	.align	128
.text._Z20set_rgb_region_floatPfiiiif:
        .type           _Z20set_rgb_region_floatPfiiiif,@function
        .size           _Z20set_rgb_region_floatPfiiiif,(.L_x_11 - _Z20set_rgb_region_floatPfiiiif)
        .other          _Z20set_rgb_region_floatPfiiiif,@"STO_CUDA_ENTRY STV_DEFAULT"
_Z20set_rgb_region_floatPfiiiif:
        /* <DEDUP_REMOVED lines=16> */
[----:B------:R-:W1:Y:S01]  /*0100*/  LDC R9, c[0x0][0x398] ;  /* 0x0000e600ff097b82 */ /* 0x000e620000000800 */
[----:B0-----:R-:W-:-:S04]  /*0110*/  IMAD R5, R0, R6, R5 ;  /* 0x0000000600057224 */ /* 0x001fc800078e0205 */
[----:B--2---:R-:W-:-:S04]  /*0120*/  IMAD.WIDE R2, R5, 0x4, R2 ;  /* 0x0000000405027825 */ /* 0x004fc800078e0202 */
[C---:B------:R-:W-:Y:S01]  /*0130*/  IMAD.WIDE R4, R7.reuse, 0x4, R2 ;  /* 0x0000000407047825 */ /* 0x040fe200078e0202 */
[----:B-1----:R-:W-:Y:S03]  /*0140*/  STG.E desc[UR4][R2.64], R9 ;  /* 0x0000000902007986 */ /* 0x002fe6000c101904 */
[----:B------:R-:W-:Y:S01]  /*0150*/  IMAD.WIDE R6, R7, 0x4, R4 ;  /* 0x0000000407067825 */ /* 0x000fe200078e0204 */
[----:B------:R-:W-:Y:S04]  /*0160*/  STG.E desc[UR4][R4.64], R9 ;  /* 0x0000000904007986 */ /* 0x000fe8000c101904 */
[----:B------:R-:W-:Y:S01]  /*0170*/  STG.E desc[UR4][R6.64], R9 ;  /* 0x0000000906007986 */ /* 0x000fe2000c101904 */
[----:B------:R-:W-:Y:S05]  /*0180*/  EXIT ;  /* 0x000000000000794d */ /* 0x000fea0003800000 */
.L_x_1:
        /* <DEDUP_REMOVED lines=15> */
.L_x_11:


//--------------------- .text._Z20kernel_block_mad_4x4PKhiS0_iPhiii --------------------------
	.section	.text._Z20kernel_block_mad_4x4PKhiS0_iPhiii,"ax",@progbits
	.align	128
.text._Z20kernel_block_mad_4x4PKhiS0_iPhiii:
        .type           _Z20kernel_block_mad_4x4PKhiS0_iPhiii,@function
        .size           _Z20kernel_block_mad_4x4PKhiS0_iPhiii,(.L_x_12 - _Z20kernel_block_mad_4x4PKhiS0_iPhiii)
        .other          _Z20kernel_block_mad_4x4PKhiS0_iPhiii,@"STO_CUDA_ENTRY STV_DEFAULT"
_Z20kernel_block_mad_4x4PKhiS0_iPhiii:
[----:B------:R-:W-:Y:S01]  /*0000*/  LDC R1, c[0x0][0x37c] ;  /* 0x0000df00ff017b82 */ /* 0x000fe20000000800 */
[----:B------:R-:W0:Y:S07]  /*0010*/  S2R R3, SR_TID.Y ;  /* 0x0000000000037919 */ /* 0x000e2e0000002200 */
[----:B------:R-:W1:Y:S01]  /*0020*/  LDC R9, c[0x0][0x360] ;  /* 0x0000d800ff097b82 */ /* 0x000e620000000800 */
[----:B------:R-:W2:Y:S01]  /*0030*/  LDCU UR6, c[0x0][0x3b0] ;  /* 0x00007600ff0677ac */ /* 0x000ea20008000800 */
[----:B------:R-:W1:Y:S01]  /*0040*/  S2R R2, SR_TID.X ;  /* 0x0000000000027919 */ /* 0x000e620000002100 */
[----:B------:R-:W3:Y:S05]  /*0050*/  LDCU UR7, c[0x0][0x3ac] ;  /* 0x00007580ff0777ac */ /* 0x000eea0008000800 */
[----:B------:R-:W0:Y:S08]  /*0060*/  S2UR UR5, SR_CTAID.Y ;  /* 0x00000000000579c3 */ /* 0x000e300000002600 */
[----:B------:R-:W0:Y:S08]  /*0070*/  LDC R0, c[0x0][0x364] ;  /* 0x0000d900ff007b82 */ /* 0x000e300000000800 */
[----:B------:R-:W1:Y:S01]  /*0080*/  S2UR UR4, SR_CTAID.X ;  /* 0x00000000000479c3 */ /* 0x000e620000002500 */
[----:B0-----:R-:W-:-:S05]  /*0090*/  IMAD R0, R0, UR5, R3 ;  /* 0x0000000500007c24 */ /* 0x001fca000f8e0203 */
[----:B--2---:R-:W-:Y:S01]  /*00a0*/  ISETP.GE.AND P0, PT, R0, UR6, PT ;  /* 0x0000000600007c0c */ /* 0x004fe2000bf06270 */
[----:B-1----:R-:W-:-:S05]  /*00b0*/  IMAD R9, R9, UR4, R2 ;  /* 0x0000000409097c24 */ /* 0x002fca000f8e0202 */
[----:B---3--:R-:W-:-:S13]  /*00c0*/  ISETP.GE.OR P0, PT, R9, UR7, P0 ;  /* 0x0000000709007c0c */ /* 0x008fda0008706670 */
[----:B------:R-:W-:Y:S05]  /*00d0*/  @P0 EXIT ;  /* 0x000000000000094d */ /* 0x000fea0003800000 */
[----:B------:R-:W0:Y:S01]  /*00e0*/  LDC R17, c[0x0][0x388] ;  /* 0x0000e200ff117b82 */ /* 0x000e220000000800 */
[----:B------:R-:W1:Y:S01]  /*00f0*/  LDCU.64 UR4, c[0x0][0x380] ;  /* 0x00007000ff0477ac */ /* 0x000e620008000a00 */
[----:B------:R-:W-:Y:S02]  /*0100*/  IMAD.SHL.U32 R2, R0, 0x4, RZ ;  /* 0x0000000400027824 */ /* 0x000fe400078e00ff */
[----:B------:R-:W-:Y:S01]  /*0110*/  IMAD.SHL.U32 R6, R9, 0x4, RZ ;  /* 0x0000000409067824 */ /* 0x000fe200078e00ff */
[----:B------:R-:W2:Y:S03]  /*0120*/  LDCU.64 UR6, c[0x0][0x390] ;  /* 0x00007200ff0677ac */ /* 0x000ea60008000a00 */
[----:B------:R-:W3:Y:S01]  /*0130*/  LDC R19, c[0x0][0x398] ;  /* 0x0000e600ff137b82 */ /* 0x000ee20000000800 */
[----:B------:R-:W-:Y:S01]  /*0140*/  SHF.R.S32.HI R5, RZ, 0x1f, R6 ;  /* 0x0000001fff057819 */ /* 0x000fe20000011406 */
[----:B------:R-:W4:Y:S01]  /*0150*/  LDCU.64 UR8, c[0x0][0x3a0] ;  /* 0x00007400ff0877ac */ /* 0x000f220008000a00 */
[----:B0-----:R-:W-:Y:S01]  /*0160*/  IMAD R11, R2, R17, RZ ;  /* 0x00000011020b7224 */ /* 0x001fe200078e02ff */
[----:B------:R-:W-:-:S04]  /*0170*/  SHF.R.S32.HI R17, RZ, 0x2, R17 ;  /* 0x00000002ff117819 */ /* 0x000fc80000011411 */
[--C-:B-1----:R-:W-:Y:S01]  /*0180*/  IADD3 R10, P0, P1, R11, UR4, R6.reuse ;  /* 0x000000040b0a7c10 */ /* 0x102fe2000f91e006 */
[----:B---3--:R-:W-:Y:S01]  /*0190*/  IMAD R3, R2, R19, RZ ;  /* 0x0000001302037224 */ /* 0x008fe200078e02ff */
[----:B------:R-:W-:Y:S02]  /*01a0*/  SHF.R.S32.HI R2, RZ, 0x1f, R11 ;  /* 0x0000001fff027819 */ /* 0x000fe4000001140b */
[----:B------:R-:W-:Y:S02]  /*01b0*/  SHF.R.S32.HI R19, RZ, 0x2, R19 ;  /* 0x00000002ff137819 */ /* 0x000fe40000011413 */
[----:B--2---:R-:W-:Y:S01]  /*01c0*/  IADD3 R6, P2, P3, R3, UR6, R6 ;  /* 0x0000000603067c10 */ /* 0x004fe2000fb5e006 */
[----:B------:R-:W0:Y:S01]  /*01d0*/  LDCU UR6, c[0x0][0x3a8] ;  /* 0x00007500ff0677ac */ /* 0x000e220008000800 */
[----:B------:R-:W-:Y:S02]  /*01e0*/  SHF.R.S32.HI R4, RZ, 0x1f, R3 ;  /* 0x0000001fff047819 */ /* 0x000fe40000011403 */
[--C-:B------:R-:W-:Y:S01]  /*01f0*/  IADD3.X R11, PT, PT, R2, UR5, R5.reuse, P0, P1 ;  /* 0x00000005020b7c10 */ /* 0x100fe200087e2405 */
[----:B------:R-:W1:Y:S01]  /*0200*/  LDCU.64 UR4, c[0x0][0x358] ;  /* 0x00006b00ff0477ac */ /* 0x000e620008000a00 */
[----:B------:R-:W-:Y:S01]  /*0210*/  IADD3.X R7, PT, PT, R4, UR7, R5, P2, P3 ;  /* 0x0000000704077c10 */ /* 0x000fe200097e6405 */
[----:B------:R-:W-:-:S04]  /*0220*/  IMAD.WIDE R12, R17, 0x4, R10 ;  /* 0x00000004110c7825 */ /* 0x000fc800078e020a */
[----:B------:R-:W-:-:S04]  /*0230*/  IMAD.WIDE R4, R19, 0x4, R6 ;  /* 0x0000000413047825 */ /* 0x000fc800078e0206 */
[----:B------:R-:W-:-:S04]  /*0240*/  IMAD.WIDE R14, R17, 0x4, R12 ;  /* 0x00000004110e7825 */ /* 0x000fc800078e020c */
[----:B------:R-:W-:Y:S01]  /*0250*/  IMAD.WIDE R2, R19, 0x4, R4 ;  /* 0x0000000413027825 */ /* 0x000fe200078e0204 */
[----:B-1----:R-:W2:Y:S03]  /*0260*/  LDG.E R10, desc[UR4][R10.64] ;  /* 0x000000040a0a7981 */ /* 0x002ea6000c1e1900 */
[----:B------:R-:W-:Y:S01]  /*0270*/  IMAD.WIDE R16, R17, 0x4, R14 ;  /* 0x0000000411107825 */ /* 0x000fe200078e020e */
[----:B------:R-:W2:Y:S03]  /*0280*/  LDG.E R7, desc[UR4][R6.64] ;  /* 0x0000000406077981 */ /* 0x000ea6000c1e1900 */
[----:B------:R-:W-:Y:S01]  /*0290*/  IMAD.WIDE R18, R19, 0x4, R2 ;  /* 0x0000000413127825 */ /* 0x000fe200078e0202 */
[----:B------:R-:W3:Y:S04]  /*02a0*/  LDG.E R12, desc[UR4][R12.64] ;  /* 0x000000040c0c7981 */ /* 0x000ee8000c1e1900 */
[----:B------:R-:W5:Y:S04]  /*02b0*/  LDG.E R14, desc[UR4][R14.64] ;  /* 0x000000040e0e7981 */ /* 0x000f68000c1e1900 */
[----:B------:R-:W4:Y:S04]  /*02c0*/  LDG.E R16, desc[UR4][R16.64] ;  /* 0x0000000410107981 */ /* 0x000f28000c1e1900 */
[----:B------:R-:W3:Y:S04]  /*02d0*/  LDG.E R5, desc[UR4][R4.64] ;  /* 0x0000000404057981 */ /* 0x000ee8000c1e1900 */
[----:B------:R-:W5:Y:S04]  /*02e0*/  LDG.E R3, desc[UR4][R2.64] ;  /* 0x0000000402037981 */ /* 0x000f68000c1e1900 */
[----:B------:R-:W4:Y:S01]  /*02f0*/  LDG.E R19, desc[UR4][R18.64] ;  /* 0x0000000412137981 */ /* 0x000f22000c1e1900 */
[----:B0-----:R-:W-:Y:S01]  /*0300*/  IMAD R9, R0, UR6, R9 ;  /* 0x0000000600097c24 */ /* 0x001fe2000f8e0209 */
[----:B--2---:R-:W-:-:S02]  /*0310*/  VABSDIFF4.U8 R8, R10, R7, RZ ;  /* 0x000000070a087215 */ /* 0x004fc400000e00ff */
[----:B---3--:R-:W-:Y:S02]  /*0320*/  VABSDIFF4.U8 R21, R12, R5, RZ ;  /* 0x000000050c157215 */ /* 0x008fe400000e00ff */
[----:B-----5:R-:W-:Y:S02]  /*0330*/  VABSDIFF4.U8 R10, R14, R3, RZ ;  /* 0x000000030e0a7215 */ /* 0x020fe400000e00ff */
[----:B----4-:R-:W-:Y:S02]  /*0340*/  VABSDIFF4.U8 R11, R16, R19, RZ ;  /* 0x00000013100b7215 */ /* 0x010fe400000e00ff */
[----:B------:R-:W-:Y:S02]  /*0350*/  LOP3.LUT R12, R21, R8, RZ, 0x3c, !PT ;  /* 0x00000008150c7212 */ /* 0x000fe400078e3cff */
[----:B------:R-:W-:Y:S02]  /*0360*/  LOP3.LUT R13, R11, R10, RZ, 0x3c, !PT ;  /* 0x0000000a0b0d7212 */ /* 0x000fe400078e3cff */
[----:B------:R-:W-:-:S02]  /*0370*/  SHF.R.U32.HI R12, RZ, 0x1, R12 ;  /* 0x00000001ff0c7819 */ /* 0x000fc4000001160c */
[----:B------:R-:W-:Y:S02]  /*0380*/  SHF.R.U32.HI R13, RZ, 0x1, R13 ;  /* 0x00000001ff0d7819 */ /* 0x000fe4000001160d */
[----:B------:R-:W-:Y:S02]  /*0390*/  LOP3.LUT R8, R21, R8, RZ, 0xfc, !PT ;  /* 0x0000000815087212 */ /* 0x000fe400078efcff */
[----:B------:R-:W-:Y:S02]  /*03a0*/  LOP3.LUT R10, R11, R10, RZ, 0xfc, !PT ;  /* 0x0000000a0b0a7212 */ /* 0x000fe400078efcff */
[----:B------:R-:W-:Y:S02]  /*03b0*/  LOP3.LUT R3, R12, 0x7f7f7f7f, RZ, 0xc0, !PT ;  /* 0x7f7f7f7f0c037812 */ /* 0x000fe400078ec0ff */
[----:B------:R-:W-:-:S03]  /*03c0*/  LOP3.LUT R13, R13, 0x7f7f7f7f, RZ, 0xc0, !PT ;  /* 0x7f7f7f7f0d0d7812 */ /* 0x000fc600078ec0ff */
[----:B------:R-:W-:Y:S02]  /*03d0*/  IMAD.IADD R3, R8, 0x1, -R3 ;  /* 0x0000000108037824 */ /* 0x000fe400078e0a03 */
[----:B------:R-:W-:-:S05]  /*03e0*/  IMAD.IADD R10, R10, 0x1, -R13 ;  /* 0x000000010a0a7824 */ /* 0x000fca00078e0a0d */
[----:B------:R-:W-:-:S04]  /*03f0*/  LOP3.LUT R2, R10, R3, RZ, 0x3c, !PT ;  /* 0x000000030a027212 */ /* 0x000fc800078e3cff */
[----:B------:R-:W-:Y:S02]  /*0400*/  SHF.R.U32.HI R2, RZ, 0x1, R2 ;  /* 0x00000001ff027819 */ /* 0x000fe40000011602 */
[----:B------:R-:W-:Y:S02]  /*0410*/  LOP3.LUT R3, R10, R3, RZ, 0xfc, !PT ;  /* 0x000000030a037212 */ /* 0x000fe400078efcff */
[----:B------:R-:W-:-:S05]  /*0420*/  LOP3.LUT R2, R2, 0x7f7f7f7f, RZ, 0xc0, !PT ;  /* 0x7f7f7f7f02027812 */ /* 0x000fca00078ec0ff */
[----:B------:R-:W-:-:S05]  /*0430*/  IMAD.IADD R2, R3, 0x1, -R2 ;  /* 0x0000000103027824 */ /* 0x000fca00078e0a02 */
[C---:B------:R-:W-:Y:S02]  /*0440*/  LOP3.LUT R3, R2.reuse, 0xff, RZ, 0xc0, !PT ;  /* 0x000000ff02037812 */ /* 0x040fe400078ec0ff */
[--C-:B------:R-:W-:Y:S02]  /*0450*/  SHF.R.U32.HI R4, RZ, 0x8, R2.reuse ;  /* 0x00000008ff047819 */ /* 0x100fe40000011602 */
[----:B------:R-:W-:Y:S02]  /*0460*/  SHF.R.U32.HI R5, RZ, 0x10, R2 ;  /* 0x00000010ff057819 */ /* 0x000fe40000011602 */
[----:B------:R-:W-:Y:S02]  /*0470*/  LEA.HI R3, R2, R3, RZ, 0x8 ;  /* 0x0000000302037211 */ /* 0x000fe400078f40ff */
[----:B------:R-:W-:Y:S02]  /*0480*/  LOP3.LUT R4, R4, 0xff, RZ, 0xc0, !PT ;  /* 0x000000ff04047812 */ /* 0x000fe400078ec0ff */
[----:B------:R-:W-:-:S04]  /*0490*/  LOP3.LUT R5, R5, 0xff, RZ, 0xc0, !PT ;  /* 0x000000ff05057812 */ /* 0x000fc800078ec0ff */
[----:B------:R-:W-:Y:S02]  /*04a0*/  IADD3 R3, PT, PT, R5, R3, R4 ;  /* 0x0000000305037210 */ /* 0x000fe40007ffe004 */
[----:B------:R-:W-:-:S03]  /*04b0*/  IADD3 R2, P0, PT, R9, UR8, RZ ;  /* 0x0000000809027c10 */ /* 0x000fc6000ff1e0ff */
[----:B------:R-:W-:Y:S01]  /*04c0*/  VIADD R0, R3, 0x2 ;  /* 0x0000000203007836 */ /* 0x000fe20000000000 */
[----:B------:R-:W-:-:S04]  /*04d0*/  LEA.HI.X.SX32 R3, R9, UR9, 0x1, P0 ;  /* 0x0000000909037c11 */ /* 0x000fc800080f0eff */
[----:B------:R-:W-:-:S05]  /*04e0*/  SHF.R.U32.HI R5, RZ, 0x2, R0 ;  /* 0x00000002ff057819 */ /* 0x000fca0000011600 */
[----:B------:R-:W-:Y:S01]  /*04f0*/  STG.E.U8 desc[UR4][R2.64], R5 ;  /* 0x0000000502007986 */ /* 0x000fe2000c101104 */
[----:B------:R-:W-:Y:S05]  /*0500*/  EXIT ;  /* 0x000000000000794d */ /* 0x000fea0003800000 */
.L_x_2:
        /* <DEDUP_REMOVED lines=15> */
.L_x_12:


//--------------------- .text._Z15row_hash_kernelPKhiiiPj --------------------------
	.section	.text._Z15row_hash_kernelPKhiiiPj,"ax",@progbits
	.align	128
.text._Z15row_hash_kernelPKhiiiPj:
        .type           _Z15row_hash_kernelPKhiiiPj,@function
        .size           _Z15row_hash_kernelPKhiiiPj,(.L_x_13 - _Z15row_hash_kernelPKhiiiPj)
        .other          _Z15row_hash_kernelPKhiiiPj,@"STO_CUDA_ENTRY STV_DEFAULT"
_Z15row_hash_kernelPKhiiiPj:
[----:B------:R-:W-:Y:S01]  /*0000*/  LDC R1, c[0x0][0x37c] ;  /* 0x0000df00ff017b82 */ /* 0x000fe20000000800 */
[----:B------:R-:W0:Y:S07]  /*0010*/  S2R R3, SR_TID.X ;  /* 0x0000000000037919 */ /* 0x000e2e0000002100 */
[----:B------:R-:W0:Y:S01]  /*0020*/  S2UR UR4, SR_CTAID.X ;  /* 0x00000000000479c3 */ /* 0x000e220000002500 */
[----:B------:R-:W1:Y:S07]  /*0030*/  LDCU UR5, c[0x0][0x38c] ;  /* 0x00007180ff0577ac */ /* 0x000e6e0008000800 */
[----:B------:R-:W0:Y:S02]  /*0040*/  LDC R0, c[0x0][0x360] ;  /* 0x0000d800ff007b82 */ /* 0x000e240000000800 */
[----:B0-----:R-:W-:-:S05]  /*0050*/  IMAD R0, R0, UR4, R3 ;  /* 0x0000000400007c24 */ /* 0x001fca000f8e0203 */
[----:B-1----:R-:W-:-:S13]  /*0060*/  ISETP.GE.AND P0, PT, R0, UR5, PT ;  /* 0x0000000500007c0c */ /* 0x002fda000bf06270 */
[----:B------:R-:W-:Y:S05]  /*0070*/  @P0 EXIT ;  /* 0x000000000000094d */ /* 0x000fea0003800000 */
[----:B------:R-:W0:Y:S01]  /*0080*/  LDCU UR5, c[0x0][0x388] ;  /* 0x00007100ff0577ac */ /* 0x000e220008000800 */
[----:B------:R-:W-:Y:S01]  /*0090*/  IMAD.MOV.U32 R4, RZ, RZ, -0x7ee3623b ;  /* 0x811c9dc5ff047424 */ /* 0x000fe200078e00ff */
[----:B------:R-:W1:Y:S01]  /*00a0*/  LDCU.64 UR8, c[0x0][0x358] ;  /* 0x00006b00ff0877ac */ /* 0x000e620008000a00 */
[----:B0-----:R-:W-:-:S09]  /*00b0*/  UISETP.GE.AND UP0, UPT, UR5, 0x1, UPT ;  /* 0x000000010500788c */ /* 0x001fd2000bf06270 */
[----:B-1----:R-:W-:Y:S05]  /*00c0*/  BRA.U !UP0, `(.L_x_3) ;  /* 0x0000000908287547 */ /* 0x002fea000b800000 */
[----:B------:R-:W0:Y:S01]  /*00d0*/  LDCU UR4, c[0x0][0x390] ;  /* 0x00007200ff0477ac */ /* 0x000e220008000800 */
[----:B------:R-:W-:Y:S01]  /*00e0*/  IMAD.MOV.U32 R4, RZ, RZ, -0x7ee3623b ;  /* 0x811c9dc5ff047424 */ /* 0x000fe200078e00ff */
[----:B------:R-:W-:Y:S02]  /*00f0*/  UISETP.GE.U32.AND UP1, UPT, UR5, 0x10, UPT ;  /* 0x000000100500788c */ /* 0x000fe4000bf26070 */
[----:B------:R-:W-:-:S04]  /*0100*/  ULOP3.LUT UR6, UR5, 0xf, URZ, 0xc0, !UPT ;  /* 0x0000000f05067892 */ /* 0x000fc8000f8ec0ff */
[----:B------:R-:W-:Y:S01]  /*0110*/  UISETP.NE.AND UP0, UPT, UR6, URZ, UPT ;  /* 0x000000ff0600728c */ /* 0x000fe2000bf05270 */
[----:B0-----:R-:W-:Y:S01]  /*0120*/  IMAD R5, R0, UR4, RZ ;  /* 0x0000000400057c24 */ /* 0x001fe2000f8e02ff */
[----:B------:R-:W-:-:S04]  /*0130*/  UMOV UR4, URZ ;  /* 0x000000ff00047c82 */ /* 0x000fc80008000000 */
[----:B------:R-:W-:Y:S01]  /*0140*/  SHF.R.S32.HI R6, RZ, 0x1f, R5 ;  /* 0x0000001fff067819 */ /* 0x000fe20000011405 */
[----:B------:R-:W-:Y:S06]  /*0150*/  BRA.U !UP1, `(.L_x_4) ;  /* 0x0000000109f07547 */ /* 0x000fec000b800000 */
[----:B------:R-:W0:Y:S01]  /*0160*/  LDCU.64 UR10, c[0x0][0x380] ;  /* 0x00007000ff0a77ac */ /* 0x000e220008000a00 */
[----:B------:R-:W-:Y:S01]  /*0170*/  IMAD.MOV.U32 R4, RZ, RZ, -0x7ee3623b ;  /* 0x811c9dc5ff047424 */ /* 0x000fe200078e00ff */
[----:B------:R-:W-:-:S04]  /*0180*/  ULOP3.LUT UR4, UR5, 0x7ffffff0, URZ, 0xc0, !UPT ;  /* 0x7ffffff005047892 */ /* 0x000fc8000f8ec0ff */
[----:B------:R-:W-:Y:S01]  /*0190*/  UIADD3 UR7, UPT, UPT, -UR4, URZ, URZ ;  /* 0x000000ff04077290 */ /* 0x000fe2000fffe1ff */
[----:B0-----:R-:W-:-:S04]  /*01a0*/  IADD3 R2, P0, PT, R5, UR10, RZ ;  /* 0x0000000a05027c10 */ /* 0x001fc8000ff1e0ff */
[----:B------:R-:W-:-:S04]  /*01b0*/  IADD3 R2, P1, PT, R2, 0x7, RZ ;  /* 0x0000000702027810 */ /* 0x000fc80007f3e0ff */
[----:B------:R-:W-:-:S09]  /*01c0*/  IADD3.X R3, PT, PT, RZ, UR11, R6, P1, P0 ;  /* 0x0000000bff037c10 */ /* 0x000fd20008fe0406 */
.L_x_5:
[----:B------:R-:W2:Y:S04]  /*01d0*/  LDG.E.U8 R19, desc[UR8][R2.64+-0x7] ;  /* 0xfffff90802137981 */ /* 0x000ea8000c1e1100 */
[----:B------:R-:W3:Y:S04]  /*01e0*/  LDG.E.U8 R20, desc[UR8][R2.64+-0x6] ;  /* 0xfffffa0802147981 */ /* 0x000ee8000c1e1100 */
[----:B------:R-:W4:Y:S04]  /*01f0*/  LDG.E.U8 R22, desc[UR8][R2.64+-0x5] ;  /* 0xfffffb0802167981 */ /* 0x000f28000c1e1100 */
[----:B------:R-:W5:Y:S04]  /*0200*/  LDG.E.U8 R24, desc[UR8][R2.64+-0x4] ;  /* 0xfffffc0802187981 */ /* 0x000f68000c1e1100 */
        /* <DEDUP_REMOVED lines=11> */
[----:B------:R0:W5:Y:S01]  /*02c0*/  LDG.E.U8 R7, desc[UR8][R2.64+0x8] ;  /* 0x0000080802077981 */ /* 0x000162000c1e1100 */
[----:B------:R-:W-:-:S04]  /*02d0*/  UIADD3 UR7, UPT, UPT, UR7, 0x10, URZ ;  /* 0x0000001007077890 */ /* 0x000fc8000fffe0ff */
[----:B------:R-:W-:Y:S01]  /*02e0*/  UISETP.NE.AND UP1, UPT, UR7, URZ, UPT ;  /* 0x000000ff0700728c */ /* 0x000fe2000bf25270 */
[----:B0-----:R-:W-:-:S05]  /*02f0*/  IADD3 R2, P0, PT, R2, 0x10, RZ ;  /* 0x0000001002027810 */ /* 0x001fca0007f1e0ff */
[----:B------:R-:W-:Y:S01]  /*0300*/  IMAD.X R3, RZ, RZ, R3, P0 ;  /* 0x000000ffff037224 */ /* 0x000fe200000e0603 */
[----:B--2---:R-:W-:-:S05]  /*0310*/  LOP3.LUT R19, R4, R19, RZ, 0x3c, !PT ;  /* 0x0000001304137212 */ /* 0x004fca00078e3cff */
[----:B------:R-:W-:-:S05]  /*0320*/  IMAD R19, R19, 0x1000193, RZ ;  /* 0x0100019313137824 */ /* 0x000fca00078e02ff */
[----:B---3--:R-:W-:-:S05]  /*0330*/  LOP3.LUT R19, R19, R20, RZ, 0x3c, !PT ;  /* 0x0000001413137212 */ /* 0x008fca00078e3cff */
[----:B------:R-:W-:-:S05]  /*0340*/  IMAD R19, R19, 0x1000193, RZ ;  /* 0x0100019313137824 */ /* 0x000fca00078e02ff */
[----:B----4-:R-:W-:-:S05]  /*0350*/  LOP3.LUT R19, R19, R22, RZ, 0x3c, !PT ;  /* 0x0000001613137212 */ /* 0x010fca00078e3cff */
[----:B------:R-:W-:-:S05]  /*0360*/  IMAD R19, R19, 0x1000193, RZ ;  /* 0x0100019313137824 */ /* 0x000fca00078e02ff */
[----:B-----5:R-:W-:-:S05]  /*0370*/  LOP3.LUT R19, R19, R24, RZ, 0x3c, !PT ;  /* 0x0000001813137212 */ /* 0x020fca00078e3cff */
[----:B------:R-:W-:-:S05]  /*0380*/  IMAD R19, R19, 0x1000193, RZ ;  /* 0x0100019313137824 */ /* 0x000fca00078e02ff */
[----:B------:R-:W-:-:S05]  /*0390*/  LOP3.LUT R18, R19, R18, RZ, 0x3c, !PT ;  /* 0x0000001213127212 */ /* 0x000fca00078e3cff */
        /* <DEDUP_REMOVED lines=22> */
[----:B------:R-:W-:Y:S01]  /*0500*/  IMAD R4, R7, 0x1000193, RZ ;  /* 0x0100019307047824 */ /* 0x000fe200078e02ff */
[----:B------:R-:W-:Y:S06]  /*0510*/  BRA.U UP1, `(.L_x_5) ;  /* 0xfffffffd012c7547 */ /* 0x000fec000b83ffff */
.L_x_4:
[----:B------:R-:W-:Y:S05]  /*0520*/  BRA.U !UP0, `(.L_x_3) ;  /* 0x0000000508107547 */ /* 0x000fea000b800000 */
[----:B------:R-:W-:Y:S02]  /*0530*/  UISETP.GE.U32.AND UP0, UPT, UR6, 0x8, UPT ;  /* 0x000000080600788c */ /* 0x000fe4000bf06070 */
[----:B------:R-:W-:-:S04]  /*0540*/  ULOP3.LUT UR7, UR5, 0x7, URZ, 0xc0, !UPT ;  /* 0x0000000705077892 */ /* 0x000fc8000f8ec0ff */
[----:B------:R-:W-:-:S03]  /*0550*/  UISETP.NE.AND UP1, UPT, UR7, URZ, UPT ;  /* 0x000000ff0700728c */ /* 0x000fc6000bf25270 */
[----:B------:R-:W-:Y:S08]  /*0560*/  BRA.U !UP0, `(.L_x_6) ;  /* 0x0000000108707547 */ /* 0x000ff0000b800000 */
[----:B------:R-:W0:Y:S02]  /*0570*/  LDC.64 R2, c[0x0][0x380] ;  /* 0x0000e000ff027b82 */ /* 0x000e240000000a00 */
[----:B0-----:R-:W-:-:S04]  /*0580*/  IADD3 R2, P0, P1, R2, UR4, R5 ;  /* 0x0000000402027c10 */ /* 0x001fc8000f91e005 */
[----:B------:R-:W-:-:S05]  /*0590*/  IADD3.X R3, PT, PT, RZ, R3, R6, P0, P1 ;  /* 0x00000003ff037210 */ /* 0x000fca00007e2406 */
[----:B------:R-:W2:Y:S04]  /*05a0*/  LDG.E.U8 R7, desc[UR8][R2.64] ;  /* 0x0000000802077981 */ /* 0x000ea8000c1e1100 */
[----:B------:R-:W3:Y:S04]  /*05b0*/  LDG.E.U8 R8, desc[UR8][R2.64+0x1] ;  /* 0x0000010802087981 */ /* 0x000ee8000c1e1100 */
[----:B------:R-:W4:Y:S04]  /*05c0*/  LDG.E.U8 R10, desc[UR8][R2.64+0x2] ;  /* 0x00000208020a7981 */ /* 0x000f28000c1e1100 */
[----:B------:R-:W5:Y:S04]  /*05d0*/  LDG.E.U8 R12, desc[UR8][R2.64+0x3] ;  /* 0x00000308020c7981 */ /* 0x000f68000c1e1100 */
[----:B------:R-:W5:Y:S04]  /*05e0*/  LDG.E.U8 R14, desc[UR8][R2.64+0x4] ;  /* 0x00000408020e7981 */ /* 0x000f68000c1e1100 */
[----:B------:R-:W5:Y:S04]  /*05f0*/  LDG.E.U8 R16, desc[UR8][R2.64+0x5] ;  /* 0x0000050802107981 */ /* 0x000f68000c1e1100 */
[----:B------:R-:W5:Y:S04]  /*0600*/  LDG.E.U8 R18, desc[UR8][R2.64+0x6] ;  /* 0x0000060802127981 */ /* 0x000f68000c1e1100 */
[----:B------:R-:W5:Y:S01]  /*0610*/  LDG.E.U8 R20, desc[UR8][R2.64+0x7] ;  /* 0x0000070802147981 */ /* 0x000f62000c1e1100 */
[----:B------:R-:W-:Y:S01]  /*0620*/  UIADD3 UR4, UPT, UPT, UR4, 0x8, URZ ;  /* 0x0000000804047890 */ /* 0x000fe2000fffe0ff */
        /* <DEDUP_REMOVED lines=15> */
[----:B------:R-:W-:-:S07]  /*0720*/  IMAD R4, R7, 0x1000193, RZ ;  /* 0x0100019307047824 */ /* 0x000fce00078e02ff */
.L_x_6:
        /* <DEDUP_REMOVED lines=20> */
[----:B------:R-:W-:-:S07]  /*0870*/  IMAD R4, R7, 0x1000193, RZ ;  /* 0x0100019307047824 */ /* 0x000fce00078e02ff */
.L_x_7:
[----:B------:R-:W-:Y:S05]  /*0880*/  BRA.U !UP1, `(.L_x_3) ;  /* 0x0000000109387547 */ /* 0x000fea000b800000 */
[----:B------:R-:W0:Y:S01]  /*0890*/  LDC.64 R2, c[0x0][0x380] ;  /* 0x0000e000ff027b82 */ /* 0x000e220000000a00 */
[----:B------:R-:W-:Y:S01]  /*08a0*/  UIADD3 UR5, UPT, UPT, -UR5, URZ, URZ ;  /* 0x000000ff05057290 */ /* 0x000fe2000fffe1ff */
[----:B0-----:R-:W-:-:S04]  /*08b0*/  IADD3 R5, P0, P1, R5, UR4, R2 ;  /* 0x0000000405057c10 */ /* 0x001fc8000f91e002 */
[----:B------:R-:W-:-:S09]  /*08c0*/  IADD3.X R6, PT, PT, R6, R3, RZ, P0, P1 ;  /* 0x0000000306067210 */ /* 0x000fd200007e24ff */
.L_x_8:
[----:B------:R-:W-:Y:S02]  /*08d0*/  IMAD.MOV.U32 R3, RZ, RZ, R6 ;  /* 0x000000ffff037224 */ /* 0x000fe400078e0006 */
[----:B------:R-:W-:-:S05]  /*08e0*/  IMAD.MOV.U32 R2, RZ, RZ, R5 ;  /* 0x000000ffff027224 */ /* 0x000fca00078e0005 */
[----:B------:R-:W2:Y:S01]  /*08f0*/  LDG.E.U8 R3, desc[UR8][R2.64] ;  /* 0x0000000802037981 */ /* 0x000ea2000c1e1100 */
[----:B------:R-:W-:Y:S01]  /*0900*/  UIADD3 UR5, UPT, UPT, UR5, 0x1, URZ ;  /* 0x0000000105057890 */ /* 0x000fe2000fffe0ff */
[----:B------:R-:W-:-:S03]  /*0910*/  IADD3 R5, P0, PT, R5, 0x1, RZ ;  /* 0x0000000105057810 */ /* 0x000fc60007f1e0ff */
[----:B------:R-:W-:Y:S02]  /*0920*/  UISETP.NE.AND UP0, UPT, UR5, URZ, UPT ;  /* 0x000000ff0500728c */ /* 0x000fe4000bf05270 */
[----:B------:R-:W-:Y:S01]  /*0930*/  IMAD.X R6, RZ, RZ, R6, P0 ;  /* 0x000000ffff067224 */ /* 0x000fe200000e0606 */
[----:B--2---:R-:W-:-:S05]  /*0940*/  LOP3.LUT R4, R4, R3, RZ, 0x3c, !PT ;  /* 0x0000000304047212 */ /* 0x004fca00078e3cff */
[----:B------:R-:W-:Y:S01]  /*0950*/  IMAD R4, R4, 0x1000193, RZ ;  /* 0x0100019304047824 */ /* 0x000fe200078e02ff */
[----:B------:R-:W-:Y:S06]  /*0960*/  BRA.U UP0, `(.L_x_8) ;  /* 0xfffffffd00d87547 */ /* 0x000fec000b83ffff */
.L_x_3:
[----:B------:R-:W0:Y:S02]  /*0970*/  LDC.64 R2, c[0x0][0x398] ;  /* 0x0000e600ff027b82 */ /* 0x000e240000000a00 */
[----:B0-----:R-:W-:-:S05]  /*0980*/  IMAD.WIDE R2, R0, 0x4, R2 ;  /* 0x0000000400027825 */ /* 0x001fca00078e0202 */
[----:B------:R-:W-:Y:S01]  /*0990*/  STG.E desc[UR8][R2.64], R4 ;  /* 0x0000000402007986 */ /* 0x000fe2000c101908 */
[----:B------:R-:W-:Y:S05]  /*09a0*/  EXIT ;  /* 0x000000000000794d */ /* 0x000fea0003800000 */
.L_x_9:
        /* <DEDUP_REMOVED lines=13> */
.L_x_13:


//--------------------- .nv.shared.reserved.0     --------------------------
	.section	.nv.shared.reserved.0,"aw",@nobits
	.weak		__nv_reservedSMEM_offset_0_alias
	.size		__nv_reservedSMEM_offset_0_alias, 0, 64
	.other		__nv_reservedSMEM_offset_0_alias,@"STO_CUDA_RESERVED_SHARED STV_DEFAULT"
__nv_reservedSMEM_offset_0_alias:
	.zero		0
	.zero		64


//--------------------- .nv.constant0._Z19set_rgb_region_halfP6__halfiiiiS_ --------------------------
	.section	.nv.constant0._Z19set_rgb_region_halfP6__halfiiiiS_,"a",@progbits
	.sectionflags	@""
	.align	4
.nv.constant0._Z19set_rgb_region_halfP6__halfiiiiS_:
	.zero		922


//--------------------- .nv.constant0._Z20set_rgb_region_floatPfiiiif --------------------------
	.section	.nv.constant0._Z20set_rgb_region_floatPfiiiif,"a",@progbits
	.sectionflags	@""
	.align	4
.nv.constant0._Z20set_rgb_region_floatPfiiiif:
	.zero		924


//--------------------- .nv.constant0._Z20kernel_block_mad_4x4PKhiS0_iPhiii --------------------------
	.section	.nv.constant0._Z20kernel_block_mad_4x4PKhiS0_iPhiii,"a",@progbits
	.sectionflags	@""
	.align	4
.nv.constant0._Z20kernel_block_mad_4x4PKhiS0_iPhiii:
	.zero		948


//--------------------- .nv.constant0._Z15row_hash_kernelPKhiiiPj --------------------------
	.section	.nv.constant0._Z15row_hash_kernelPKhiiiPj,"a",@progbits
	.sectionflags	@""
	.align	4
.nv.constant0._Z15row_hash_kernelPKhiiiPj:
	.zero		928


//--------------------- SYMBOLS --------------------------

	.type		.nv.reservedSmem.offset0,@object
	.size		.nv.reservedSmem.offset0,0x4
